	.headerflags	@"EF_CUDA_TEXMODE_UNIFIED EF_CUDA_64BIT_ADDRESS EF_CUDA_ACCELERATORS EF_CUDA_SM90 EF_CUDA_VIRTUAL_SM(EF_CUDA_SM90)"
	.elftype	@"ET_EXEC"


//--------------------- .nv.info                  --------------------------
	.section	.nv.info,"",@"SHT_CUDA_INFO"
	.align	4


	//----- nvinfo : EIATTR_REGCOUNT
	.align		4
        /*0000*/ 	.byte	0x04, 0x2f
        /*0002*/ 	.short	(.L_3 - .L_2)
	.align		4
.L_2:
        /*0004*/ 	.word	index@(triton_poi_fused__native_batch_norm_legit_no_training_convolution_hardtanh_62)
        /*0008*/ 	.word	0x0000001a


	//----- nvinfo : EIATTR_MIN_STACK_SIZE
	.align		4
.L_3:
        /*000c*/ 	.byte	0x04, 0x12
        /*000e*/ 	.short	(.L_5 - .L_4)
	.align		4
.L_4:
        /*0010*/ 	.word	index@(triton_poi_fused__native_batch_norm_legit_no_training_convolution_hardtanh_62)
        /*0014*/ 	.word	0x00000000


	//----- nvinfo : EIATTR_FRAME_SIZE
	.align		4
.L_5:
        /*0018*/ 	.byte	0x04, 0x11
        /*001a*/ 	.short	(.L_7 - .L_6)
	.align		4
.L_6:
        /*001c*/ 	.word	index@(triton_poi_fused__native_batch_norm_legit_no_training_convolution_hardtanh_62)
        /*0020*/ 	.word	0x00000000


	//----- nvinfo : EIATTR_MIN_STACK_SIZE
	.align		4
.L_7:
        /*0024*/ 	.byte	0x04, 0x12
        /*0026*/ 	.short	(.L_9 - .L_8)
	.align		4
.L_8:
        /*0028*/ 	.word	index@(triton_poi_fused__native_batch_norm_legit_no_training_convolution_hardtanh_62)
        /*002c*/ 	.word	0x00000000
.L_9:


//--------------------- .nv.info.triton_poi_fused__native_batch_norm_legit_no_training_convolution_hardtanh_62 --------------------------
	.section	.nv.info.triton_poi_fused__native_batch_norm_legit_no_training_convolution_hardtanh_62,"",@"SHT_CUDA_INFO"
	.sectionflags	@""
	.align	4


	//----- nvinfo : EIATTR_CUDA_API_VERSION
	.align		4
        /*0000*/ 	.byte	0x04, 0x37
        /*0002*/ 	.short	(.L_11 - .L_10)
.L_10:
        /*0004*/ 	.word	0x0000007c


	//----- nvinfo : EIATTR_KPARAM_INFO
	.align		4
.L_11:
        /*0008*/ 	.byte	0x04, 0x17
        /*000a*/ 	.short	(.L_13 - .L_12)
.L_12:
        /*000c*/ 	.word	0x00000000
        /*0010*/ 	.short	0x0007
        /*0012*/ 	.short	0x0038
        /*0014*/ 	.byte	0x00, 0xf0, 0x11, 0x00


	//----- nvinfo : EIATTR_KPARAM_INFO
	.align		4
.L_13:
        /*0018*/ 	.byte	0x04, 0x17
        /*001a*/ 	.short	(.L_15 - .L_14)
.L_14:
        /*001c*/ 	.word	0x00000000
        /*0020*/ 	.short	0x0006
        /*0022*/ 	.short	0x0030
        /*0024*/ 	.byte	0x00, 0xf4, 0x21, 0x00


	//----- nvinfo : EIATTR_KPARAM_INFO
	.align		4
.L_15:
        /*0028*/ 	.byte	0x04, 0x17
        /*002a*/ 	.short	(.L_17 - .L_16)
.L_16:
        /*002c*/ 	.word	0x00000000
        /*0030*/ 	.short	0x0005
        /*0032*/ 	.short	0x0028
        /*0034*/ 	.byte	0x00, 0xf4, 0x21, 0x00


	//----- nvinfo : EIATTR_KPARAM_INFO
	.align		4
.L_17:
        /*0038*/ 	.byte	0x04, 0x17
        /*003a*/ 	.short	(.L_19 - .L_18)
.L_18:
        /*003c*/ 	.word	0x00000000
        /*0040*/ 	.short	0x0004
        /*0042*/ 	.short	0x0020
        /*0044*/ 	.byte	0x00, 0xf4, 0x21, 0x00


	//----- nvinfo : EIATTR_KPARAM_INFO
	.align		4
.L_19:
        /*0048*/ 	.byte	0x04, 0x17
        /*004a*/ 	.short	(.L_21 - .L_20)
.L_20:
        /*004c*/ 	.word	0x00000000
        /*0050*/ 	.short	0x0003
        /*0052*/ 	.short	0x0018
        /*0054*/ 	.byte	0x00, 0xf4, 0x21, 0x00


	//----- nvinfo : EIATTR_KPARAM_INFO
	.align		4
.L_21:
        /*0058*/ 	.byte	0x04, 0x17
        /*005a*/ 	.short	(.L_23 - .L_22)
.L_22:
        /*005c*/ 	.word	0x00000000
        /*0060*/ 	.short	0x0002
        /*0062*/ 	.short	0x0010
        /*0064*/ 	.byte	0x00, 0xf4, 0x21, 0x00


	//----- nvinfo : EIATTR_KPARAM_INFO
	.align		4
.L_23:
        /*0068*/ 	.byte	0x04, 0x17
        /*006a*/ 	.short	(.L_25 - .L_24)
.L_24:
        /*006c*/ 	.word	0x00000000
        /*0070*/ 	.short	0x0001
        /*0072*/ 	.short	0x0008
        /*0074*/ 	.byte	0x00, 0xf4, 0x21, 0x00


	//----- nvinfo : EIATTR_KPARAM_INFO
	.align		4
.L_25:
        /*0078*/ 	.byte	0x04, 0x17
        /*007a*/ 	.short	(.L_27 - .L_26)
.L_26:
        /*007c*/ 	.word	0x00000000
        /*0080*/ 	.short	0x0000
        /*0082*/ 	.short	0x0000
        /*0084*/ 	.byte	0x00, 0xf4, 0x21, 0x00


	//----- nvinfo : EIATTR_SPARSE_MMA_MASK
	.align		4
.L_27:
        /*0088*/ 	.byte	0x03, 0x50
        /*008a*/ 	.short	0x0000


	//----- nvinfo : EIATTR_MAXREG_COUNT
	.align		4
        /*008c*/ 	.byte	0x03, 0x1b
        /*008e*/ 	.short	0x00ff


	//----- nvinfo : EIATTR_EXIT_INSTR_OFFSETS
	.align		4
        /*0090*/ 	.byte	0x04, 0x1c
        /*0092*/ 	.short	(.L_29 - .L_28)


	//   ....[0]....
.L_28:
        /*0094*/ 	.word	0x000004e0


	//   ....[1]....
        /*0098*/ 	.word	0x00000500


	//----- nvinfo : EIATTR_REQNTID
	.align		4
.L_29:
        /*009c*/ 	.byte	0x04, 0x10
        /*009e*/ 	.short	(.L_31 - .L_30)
.L_30:
        /*00a0*/ 	.word	0x00000080
        /*00a4*/ 	.word	0x00000001
        /*00a8*/ 	.word	0x00000001


	//----- nvinfo : EIATTR_CBANK_PARAM_SIZE
	.align		4
.L_31:
        /*00ac*/ 	.byte	0x03, 0x19
        /*00ae*/ 	.short	0x003c


	//----- nvinfo : EIATTR_PARAM_CBANK
	.align		4
        /*00b0*/ 	.byte	0x04, 0x0a
        /*00b2*/ 	.short	(.L_33 - .L_32)
	.align		4
.L_32:
        /*00b4*/ 	.word	index@(.nv.constant0.triton_poi_fused__native_batch_norm_legit_no_training_convolution_hardtanh_62)
        /*00b8*/ 	.short	0x0210
        /*00ba*/ 	.short	0x003c


	//----- nvinfo : EIATTR_SW_WAR
	.align		4
.L_33:
        /*00bc*/ 	.byte	0x04, 0x36
        /*00be*/ 	.short	(.L_35 - .L_34)
.L_34:
        /*00c0*/ 	.word	0x00000008
.L_35:


//--------------------- .nv.callgraph             --------------------------
	.section	.nv.callgraph,"",@"SHT_CUDA_CALLGRAPH"
	.align	4
	.sectionentsize	8
	.align		4
        /*0000*/ 	.word	0x00000000
	.align		4
        /*0004*/ 	.word	0xffffffff
	.align		4
        /*0008*/ 	.word	0x00000000
	.align		4
        /*000c*/ 	.word	0xfffffffe
	.align		4
        /*0010*/ 	.word	0x00000000
	.align		4
        /*0014*/ 	.word	0xfffffffd
	.align		4
        /*0018*/ 	.word	0x00000000
	.align		4
        /*001c*/ 	.word	0xfffffffc


//--------------------- .nv.constant4             --------------------------
	.section	.nv.constant4,"a",@progbits
	.align	8
	.align		8
.nv.constant4:
        /*0000*/ 	.dword	_$_str
	.align		8
        /*0008*/ 	.dword	_$_str_$_2


//--------------------- .text.triton_poi_fused__native_batch_norm_legit_no_training_convolution_hardtanh_62 --------------------------
	.section	.text.triton_poi_fused__native_batch_norm_legit_no_training_convolution_hardtanh_62,"ax",@progbits
	.align	128
        .global         triton_poi_fused__native_batch_norm_legit_no_training_convolution_hardtanh_62
        .type           triton_poi_fused__native_batch_norm_legit_no_training_convolution_hardtanh_62,@function
        .size           triton_poi_fused__native_batch_norm_legit_no_training_convolution_hardtanh_62,(.L_x_1 - triton_poi_fused__native_batch_norm_legit_no_training_convolution_hardtanh_62)
        .other          triton_poi_fused__native_batch_norm_legit_no_training_convolution_hardtanh_62,@"STO_CUDA_ENTRY STV_DEFAULT"
triton_poi_fused__native_batch_norm_legit_no_training_convolution_hardtanh_62:
.text.triton_poi_fused__native_batch_norm_legit_no_training_convolution_hardtanh_62:
[----:B------:R-:W0:Y:S01]  /*0000*/  LDC R1, c[0x0][0x28] ;  /* 0x00000a00ff017b82 */ /* 0x000e220000000800 */
[----:B------:R-:W1:Y:S07]  /*0010*/  S2R R0, SR_TID.X ;  /* 0x0000000000007919 */ /* 0x000e6e0000002100 */
[----:B------:R-:W2:Y:S01]  /*0020*/  LDC.64 R2, c[0x0][0x228] ;  /* 0x00008a00ff027b82 */ /* 0x000ea20000000a00 */
[----:B------:R-:W-:Y:S01]  /*0030*/  CS2R R6, SRZ ;  /* 0x0000000000067805 */ /* 0x000fe2000001ff00 */
[----:B------:R-:W-:Y:S01]  /*0040*/  ULDC.64 UR4, c[0x0][0x208] ;  /* 0x0000820000047ab9 */ /* 0x000fe20000000a00 */
[----:B------:R-:W3:Y:S05]  /*0050*/  S2R R5, SR_CTAID.X ;  /* 0x0000000000057919 */ /* 0x000eea0000002500 */
[----:B------:R-:W4:Y:S08]  /*0060*/  LDC.64 R16, c[0x0][0x218] ;  /* 0x00008600ff107b82 */ /* 0x000f300000000a00 */
[----:B------:R-:W5:Y:S08]  /*0070*/  LDC.64 R18, c[0x0][0x220] ;  /* 0x00008800ff127b82 */ /* 0x000f700000000a00 */
[----:B------:R-:W5:Y:S01]  /*0080*/  LDC.64 R20, c[0x0][0x230] ;  /* 0x00008c00ff147b82 */ /* 0x000f620000000a00 */
[----:B-1----:R-:W-:-:S07]  /*0090*/  SHF.L.U32 R0, R0, 0x1, RZ ;  /* 0x0000000100007819 */ /* 0x002fce00000006ff */
[----:B------:R-:W1:Y:S01]  /*00a0*/  LDC.64 R14, c[0x0][0x238] ;  /* 0x00008e00ff0e7b82 */ /* 0x000e620000000a00 */
[----:B------:R-:W-:-:S04]  /*00b0*/  LOP3.LUT R0, R0, 0xfe, RZ, 0xc0, !PT ;  /* 0x000000fe00007812 */ /* 0x000fc800078ec0ff */
[----:B---3--:R-:W-:-:S04]  /*00c0*/  LEA R0, R5, R0, 0x8 ;  /* 0x0000000005007211 */ /* 0x008fc800078e40ff */
[C---:B------:R-:W-:Y:S01]  /*00d0*/  ISETP.GE.AND P0, PT, R0.reuse, 0x5640, PT ;  /* 0x000056400000780c */ /* 0x040fe20003f06270 */
[----:B------:R-:W-:-:S05]  /*00e0*/  IMAD.HI R4, R0, 0x5eface49, RZ ;  /* 0x5eface4900047827 */ /* 0x000fca00078e02ff */
[----:B------:R-:W-:-:S04]  /*00f0*/  SHF.R.U32.HI R5, RZ, 0x1f, R4 ;  /* 0x0000001fff057819 */ /* 0x000fc80000011604 */
[----:B------:R-:W-:-:S05]  /*0100*/  LEA.HI.SX32 R5, R4, R5, 0x17 ;  /* 0x0000000504057211 */ /* 0x000fca00078fbaff */
[----:B------:R-:W-:Y:S02]  /*0110*/  IMAD R12, R5, -0x564, R0 ;  /* 0xfffffa9c050c7824 */ /* 0x000fe400078e0200 */
[----:B------:R-:W3:Y:S02]  /*0120*/  LDC.64 R4, c[0x0][0x210] ;  /* 0x00008400ff047b82 */ /* 0x000ee40000000a00 */
[----:B--2---:R-:W-:-:S05]  /*0130*/  IMAD.WIDE R2, R12, 0x4, R2 ;  /* 0x000000040c027825 */ /* 0x004fca00078e0202 */
[----:B------:R2:W3:Y:S01]  /*0140*/  @!P0 LDG.E.EL.64 R6, desc[UR4][R2.64] ;  /* 0x0000000402068981 */ /* 0x0004e2000c2e1b00 */
[----:B------:R-:W-:Y:S02]  /*0150*/  CS2R R8, SRZ ;  /* 0x0000000000087805 */ /* 0x000fe4000001ff00 */
[----:B------:R-:W-:Y:S01]  /*0160*/  CS2R R10, SRZ ;  /* 0x00000000000a7805 */ /* 0x000fe2000001ff00 */
[----:B----4-:R-:W-:-:S04]  /*0170*/  IMAD.WIDE R16, R12, 0x4, R16 ;  /* 0x000000040c107825 */ /* 0x010fc800078e0210 */
[C---:B-----5:R-:W-:Y:S01]  /*0180*/  IMAD.WIDE R18, R12.reuse, 0x4, R18 ;  /* 0x000000040c127825 */ /* 0x060fe200078e0212 */
[----:B------:R4:W5:Y:S01]  /*0190*/  @!P0 LDG.E.EL.64 R8, desc[UR4][R16.64] ;  /* 0x0000000410088981 */ /* 0x000962000c2e1b00 */
[----:B--2---:R-:W-:Y:S02]  /*01a0*/  CS2R R2, SRZ ;  /* 0x0000000000027805 */ /* 0x004fe4000001ff00 */
[----:B0-----:R-:W-:-:S04]  /*01b0*/  IMAD.WIDE R20, R12, 0x4, R20 ;  /* 0x000000040c147825 */ /* 0x001fc800078e0214 */
[----:B-1----:R-:W-:Y:S01]  /*01c0*/  IMAD.WIDE R22, R12, 0x4, R14 ;  /* 0x000000040c167825 */ /* 0x002fe200078e020e */
[----:B------:R-:W2:Y:S03]  /*01d0*/  @!P0 LDG.E.EL.64 R2, desc[UR4][R18.64] ;  /* 0x0000000412028981 */ /* 0x000ea6000c2e1b00 */
[----:B---3--:R-:W-:-:S05]  /*01e0*/  IMAD.WIDE R4, R0, 0x4, R4 ;  /* 0x0000000400047825 */ /* 0x008fca00078e0204 */
[----:B------:R-:W5:Y:S01]  /*01f0*/  @!P0 LDG.E.64 R10, desc[UR4][R4.64] ;  /* 0x00000004040a8981 */ /* 0x000f62000c1e1b00 */
[----:B------:R-:W-:Y:S02]  /*0200*/  CS2R R12, SRZ ;  /* 0x00000000000c7805 */ /* 0x000fe4000001ff00 */
[----:B------:R-:W-:-:S04]  /*0210*/  CS2R R14, SRZ ;  /* 0x00000000000e7805 */ /* 0x000fc8000001ff00 */
[----:B------:R-:W3:Y:S04]  /*0220*/  @!P0 LDG.E.EL.64 R12, desc[UR4][R20.64] ;  /* 0x00000004140c8981 */ /* 0x000ee8000c2e1b00 */
[----:B------:R-:W3:Y:S01]  /*0230*/  @!P0 LDG.E.EL.64 R14, desc[UR4][R22.64] ;  /* 0x00000004160e8981 */ /* 0x000ee2000c2e1b00 */
[----:B------:R-:W-:Y:S01]  /*0240*/  FADD R6, R6, 9.9999997473787516356e-06 ;  /* 0x3727c5ac06067421 */ /* 0x000fe20000000000 */
[----:B------:R-:W-:-:S03]  /*0250*/  FADD R7, R7, 9.9999997473787516356e-06 ;  /* 0x3727c5ac07077421 */ /* 0x000fc60000000000 */
[----:B----4-:R-:W0:Y:S08]  /*0260*/  MUFU.SQRT R16, R6 ;  /* 0x0000000600107308 */ /* 0x010e300000002000 */
[----:B------:R-:W1:Y:S01]  /*0270*/  MUFU.SQRT R17, R7 ;  /* 0x0000000700117308 */ /* 0x000e620000002000 */
[C---:B0-----:R-:W-:Y:S02]  /*0280*/  FSETP.GT.AND P1, PT, R16.reuse, 8.50705917302346158658e+37, PT ;  /* 0x7e8000001000780b */ /* 0x041fe40003f24000 */
[----:B------:R-:W-:-:S02]  /*0290*/  FSETP.GEU.AND P3, PT, R16, 1.175494350822287508e-38, PT ;  /* 0x008000001000780b */ /* 0x000fc40003f6e000 */
[C---:B-1----:R-:W-:Y:S02]  /*02a0*/  FSETP.GT.AND P2, PT, R17.reuse, 8.50705917302346158658e+37, PT ;  /* 0x7e8000001100780b */ /* 0x042fe40003f44000 */
[----:B------:R-:W-:-:S07]  /*02b0*/  FSETP.GEU.AND P4, PT, R17, 1.175494350822287508e-38, PT ;  /* 0x008000001100780b */ /* 0x000fce0003f8e000 */
[----:B------:R-:W-:Y:S01]  /*02c0*/  @P1 FMUL R16, R16, 0.25 ;  /* 0x3e80000010101820 */ /* 0x000fe20000400000 */
[----:B------:R-:W-:-:S03]  /*02d0*/  HFMA2.MMA R6, -RZ, RZ, 1.625, 0 ;  /* 0x3e800000ff067435 */ /* 0x000fc600000001ff */
[----:B------:R-:W-:Y:S01]  /*02e0*/  @!P3 FMUL R16, R16, 16777216 ;  /* 0x4b8000001010b820 */ /* 0x000fe20000400000 */
[----:B------:R-:W-:-:S04]  /*02f0*/  @P2 FMUL R17, R17, 0.25 ;  /* 0x3e80000011112820 */ /* 0x000fc80000400000 */
[----:B------:R-:W-:Y:S01]  /*0300*/  @!P4 FMUL R17, R17, 16777216 ;  /* 0x4b8000001111c820 */ /* 0x000fe20000400000 */
[----:B------:R-:W0:Y:S01]  /*0310*/  MUFU.RCP R16, R16 ;  /* 0x0000001000107308 */ /* 0x000e220000001000 */
[----:B------:R-:W-:-:S07]  /*0320*/  FSEL R7, R6, 1, P1 ;  /* 0x3f80000006077808 */ /* 0x000fce0000800000 */
[----:B------:R-:W1:Y:S01]  /*0330*/  MUFU.RCP R17, R17 ;  /* 0x0000001100117308 */ /* 0x000e620000001000 */
[----:B------:R-:W-:Y:S01]  /*0340*/  FSEL R6, R6, 1, P2 ;  /* 0x3f80000006067808 */ /* 0x000fe20001000000 */
[----:B------:R-:W-:Y:S01]  /*0350*/  @!P3 FMUL R7, R7, 16777216 ;  /* 0x4b8000000707b820 */ /* 0x000fe20000400000 */
[----:B-----5:R-:W-:Y:S01]  /*0360*/  FADD R8, R8, R10 ;  /* 0x0000000a08087221 */ /* 0x020fe20000000000 */
[----:B------:R-:W-:Y:S02]  /*0370*/  FADD R9, R9, R11 ;  /* 0x0000000b09097221 */ /* 0x000fe40000000000 */
[----:B------:R-:W-:Y:S01]  /*0380*/  @!P4 FMUL R6, R6, 16777216 ;  /* 0x4b8000000606c820 */ /* 0x000fe20000400000 */
[----:B0-----:R-:W-:Y:S01]  /*0390*/  FMUL R7, R16, R7 ;  /* 0x0000000710077220 */ /* 0x001fe20000400000 */
[----:B--2---:R-:W-:Y:S01]  /*03a0*/  FADD R2, R8, -R2 ;  /* 0x8000000208027221 */ /* 0x004fe20000000000 */
[----:B------:R-:W-:Y:S01]  /*03b0*/  FADD R3, R9, -R3 ;  /* 0x8000000309037221 */ /* 0x000fe20000000000 */
[----:B-1----:R-:W-:-:S02]  /*03c0*/  FMUL R6, R17, R6 ;  /* 0x0000000611067220 */ /* 0x002fc40000400000 */
[----:B------:R-:W-:Y:S02]  /*03d0*/  FMUL R7, R2, R7 ;  /* 0x0000000702077220 */ /* 0x000fe40000400000 */
[----:B------:R-:W-:Y:S02]  /*03e0*/  FMUL R6, R3, R6 ;  /* 0x0000000603067220 */ /* 0x000fe40000400000 */
[----:B---3--:R-:W-:Y:S01]  /*03f0*/  FFMA R7, R7, R12, R14 ;  /* 0x0000000c07077223 */ /* 0x008fe2000000000e */
[----:B------:R-:W0:Y:S01]  /*0400*/  LDC.64 R2, c[0x0][0x240] ;  /* 0x00009000ff027b82 */ /* 0x000e220000000a00 */
[----:B------:R-:W-:-:S03]  /*0410*/  FFMA R6, R6, R13, R15 ;  /* 0x0000000d06067223 */ /* 0x000fc6000000000f */
[C---:B------:R-:W-:Y:S02]  /*0420*/  FSETP.GTU.AND P1, PT, R7.reuse, RZ, PT ;  /* 0x000000ff0700720b */ /* 0x040fe40003f2c000 */
[C---:B------:R-:W-:Y:S02]  /*0430*/  FSETP.GTU.AND P2, PT, R6.reuse, RZ, PT ;  /* 0x000000ff0600720b */ /* 0x040fe40003f4c000 */
[----:B------:R-:W-:Y:S02]  /*0440*/  FSEL R10, R7, RZ, P1 ;  /* 0x000000ff070a7208 */ /* 0x000fe40000800000 */
[----:B------:R-:W-:Y:S02]  /*0450*/  FSEL R11, R6, RZ, P2 ;  /* 0x000000ff060b7208 */ /* 0x000fe40001000000 */
[C---:B------:R-:W-:Y:S02]  /*0460*/  FSETP.GEU.AND P1, PT, R10.reuse, 6, PT ;  /* 0x40c000000a00780b */ /* 0x040fe40003f2e000 */
[----:B------:R-:W-:Y:S01]  /*0470*/  FSETP.GEU.AND P2, PT, R11, 6, PT ;  /* 0x40c000000b00780b */ /* 0x000fe20003f4e000 */
[----:B------:R1:W-:Y:S01]  /*0480*/  @!P0 STG.E.64 desc[UR4][R4.64], R8 ;  /* 0x0000000804008986 */ /* 0x0003e2000c101b04 */
[----:B------:R-:W-:-:S02]  /*0490*/  FSETP.NAN.AND P3, PT, R10, R10, PT ;  /* 0x0000000a0a00720b */ /* 0x000fc40003f68000 */
[----:B------:R-:W-:Y:S01]  /*04a0*/  FSETP.NAN.AND P4, PT, R11, R11, PT ;  /* 0x0000000b0b00720b */ /* 0x000fe20003f88000 */
[----:B0-----:R-:W-:-:S06]  /*04b0*/  IMAD.WIDE R2, R0, 0x4, R2 ;  /* 0x0000000400027825 */ /* 0x001fcc00078e0202 */
[----:B------:R-:W-:Y:S02]  /*04c0*/  @P1 SEL R10, R10, 0x40c00000, P3 ;  /* 0x40c000000a0a1807 */ /* 0x000fe40001800000 */
[----:B------:R-:W-:Y:S01]  /*04d0*/  @P2 SEL R11, R11, 0x40c00000, P4 ;  /* 0x40c000000b0b2807 */ /* 0x000fe20002000000 */
[----:B------:R-:W-:Y:S06]  /*04e0*/  @P0 EXIT ;  /* 0x000000000000094d */ /* 0x000fec0003800000 */
[----:B------:R-:W-:Y:S01]  /*04f0*/  STG.E.64 desc[UR4][R2.64], R10 ;  /* 0x0000000a02007986 */ /* 0x000fe2000c101b04 */
[----:B------:R-:W-:Y:S05]  /*0500*/  EXIT ;  /* 0x000000000000794d */ /* 0x000fea0003800000 */
.L_x_0:
[----:B------:R-:W-:-:S00]  /*0510*/  BRA `(.L_x_0) ;  /* 0xfffffffc00fc7947 */ /* 0x000fc0000383ffff */
[----:B------:R-:W-:-:S00]  /*0520*/  NOP ;  /* 0x0000000000007918 */ /* 0x000fc00000000000 */
        /* <DEDUP_REMOVED lines=13> */
.L_x_1:


//--------------------- .nv.global.init           --------------------------
	.section	.nv.global.init,"aw",@progbits
.nv.global.init:
	.type		_$_str,@object
	.size		_$_str,(_$_str_$_2 - _$_str)
_$_str:
        /*0000*/ 	.byte	0x5f, 0x5f, 0x43, 0x55, 0x44, 0x41, 0x5f, 0x46, 0x54, 0x5a, 0x00
	.type		_$_str_$_2,@object
	.size		_$_str_$_2,(.L_1 - _$_str_$_2)
_$_str_$_2:
        /*000b*/ 	.byte	0x5f, 0x5f, 0x43, 0x55, 0x44, 0x41, 0x5f, 0x50, 0x52, 0x45, 0x43, 0x5f, 0x53, 0x51, 0x52, 0x54
        /*001b*/ 	.byte	0x00
.L_1:


//--------------------- .nv.constant0.triton_poi_fused__native_batch_norm_legit_no_training_convolution_hardtanh_62 --------------------------
	.section	.nv.constant0.triton_poi_fused__native_batch_norm_legit_no_training_convolution_hardtanh_62,"a",@progbits
	.sectionflags	@""
	.align	4
.nv.constant0.triton_poi_fused__native_batch_norm_legit_no_training_convolution_hardtanh_62:
	.zero		588
